	.headerflags	@"EF_CUDA_TEXMODE_UNIFIED EF_CUDA_64BIT_ADDRESS EF_CUDA_ACCELERATORS EF_CUDA_SM90 EF_CUDA_VIRTUAL_SM(EF_CUDA_SM90)"
	.elftype	@"ET_EXEC"


//--------------------- .nv.info                  --------------------------
	.section	.nv.info,"",@"SHT_CUDA_INFO"
	.align	4


	//----- nvinfo : EIATTR_REGCOUNT
	.align		4
        /*0000*/ 	.byte	0x04, 0x2f
        /*0002*/ 	.short	(.L_1 - .L_0)
	.align		4
.L_0:
        /*0004*/ 	.word	index@(triton_poi_fused_pixel_shuffle_0)
        /*0008*/ 	.word	0x00000018


	//----- nvinfo : EIATTR_MIN_STACK_SIZE
	.align		4
.L_1:
        /*000c*/ 	.byte	0x04, 0x12
        /*000e*/ 	.short	(.L_3 - .L_2)
	.align		4
.L_2:
        /*0010*/ 	.word	index@(triton_poi_fused_pixel_shuffle_0)
        /*0014*/ 	.word	0x00000000


	//----- nvinfo : EIATTR_FRAME_SIZE
	.align		4
.L_3:
        /*0018*/ 	.byte	0x04, 0x11
        /*001a*/ 	.short	(.L_5 - .L_4)
	.align		4
.L_4:
        /*001c*/ 	.word	index@(triton_poi_fused_pixel_shuffle_0)
        /*0020*/ 	.word	0x00000000


	//----- nvinfo : EIATTR_MIN_STACK_SIZE
	.align		4
.L_5:
        /*0024*/ 	.byte	0x04, 0x12
        /*0026*/ 	.short	(.L_7 - .L_6)
	.align		4
.L_6:
        /*0028*/ 	.word	index@(triton_poi_fused_pixel_shuffle_0)
        /*002c*/ 	.word	0x00000000
.L_7:


//--------------------- .nv.info.triton_poi_fused_pixel_shuffle_0 --------------------------
	.section	.nv.info.triton_poi_fused_pixel_shuffle_0,"",@"SHT_CUDA_INFO"
	.sectionflags	@""
	.align	4


	//----- nvinfo : EIATTR_CUDA_API_VERSION
	.align		4
        /*0000*/ 	.byte	0x04, 0x37
        /*0002*/ 	.short	(.L_9 - .L_8)
.L_8:
        /*0004*/ 	.word	0x0000007c


	//----- nvinfo : EIATTR_KPARAM_INFO
	.align		4
.L_9:
        /*0008*/ 	.byte	0x04, 0x17
        /*000a*/ 	.short	(.L_11 - .L_10)
.L_10:
        /*000c*/ 	.word	0x00000000
        /*0010*/ 	.short	0x0004
        /*0012*/ 	.short	0x001c
        /*0014*/ 	.byte	0x00, 0xf0, 0x11, 0x00


	//----- nvinfo : EIATTR_KPARAM_INFO
	.align		4
.L_11:
        /*0018*/ 	.byte	0x04, 0x17
        /*001a*/ 	.short	(.L_13 - .L_12)
.L_12:
        /*001c*/ 	.word	0x00000000
        /*0020*/ 	.short	0x0003
        /*0022*/ 	.short	0x0018
        /*0024*/ 	.byte	0x00, 0xf0, 0x11, 0x00


	//----- nvinfo : EIATTR_KPARAM_INFO
	.align		4
.L_13:
        /*0028*/ 	.byte	0x04, 0x17
        /*002a*/ 	.short	(.L_15 - .L_14)
.L_14:
        /*002c*/ 	.word	0x00000000
        /*0030*/ 	.short	0x0002
        /*0032*/ 	.short	0x0010
        /*0034*/ 	.byte	0x00, 0xf4, 0x21, 0x00


	//----- nvinfo : EIATTR_KPARAM_INFO
	.align		4
.L_15:
        /*0038*/ 	.byte	0x04, 0x17
        /*003a*/ 	.short	(.L_17 - .L_16)
.L_16:
        /*003c*/ 	.word	0x00000000
        /*0040*/ 	.short	0x0001
        /*0042*/ 	.short	0x0008
        /*0044*/ 	.byte	0x00, 0xf4, 0x21, 0x00


	//----- nvinfo : EIATTR_KPARAM_INFO
	.align		4
.L_17:
        /*0048*/ 	.byte	0x04, 0x17
        /*004a*/ 	.short	(.L_19 - .L_18)
.L_18:
        /*004c*/ 	.word	0x00000000
        /*0050*/ 	.short	0x0000
        /*0052*/ 	.short	0x0000
        /*0054*/ 	.byte	0x00, 0xf4, 0x21, 0x00


	//----- nvinfo : EIATTR_SPARSE_MMA_MASK
	.align		4
.L_19:
        /*0058*/ 	.byte	0x03, 0x50
        /*005a*/ 	.short	0x0000


	//----- nvinfo : EIATTR_MAXREG_COUNT
	.align		4
        /*005c*/ 	.byte	0x03, 0x1b
        /*005e*/ 	.short	0x00ff


	//----- nvinfo : EIATTR_EXIT_INSTR_OFFSETS
	.align		4
        /*0060*/ 	.byte	0x04, 0x1c
        /*0062*/ 	.short	(.L_21 - .L_20)


	//   ....[0]....
.L_20:
        /*0064*/ 	.word	0x000006b0


	//   ....[1]....
        /*0068*/ 	.word	0x000006d0


	//----- nvinfo : EIATTR_REQNTID
	.align		4
.L_21:
        /*006c*/ 	.byte	0x04, 0x10
        /*006e*/ 	.short	(.L_23 - .L_22)
.L_22:
        /*0070*/ 	.word	0x00000080
        /*0074*/ 	.word	0x00000001
        /*0078*/ 	.word	0x00000001


	//----- nvinfo : EIATTR_CBANK_PARAM_SIZE
	.align		4
.L_23:
        /*007c*/ 	.byte	0x03, 0x19
        /*007e*/ 	.short	0x0020


	//----- nvinfo : EIATTR_PARAM_CBANK
	.align		4
        /*0080*/ 	.byte	0x04, 0x0a
        /*0082*/ 	.short	(.L_25 - .L_24)
	.align		4
.L_24:
        /*0084*/ 	.word	index@(.nv.constant0.triton_poi_fused_pixel_shuffle_0)
        /*0088*/ 	.short	0x0210
        /*008a*/ 	.short	0x0020


	//----- nvinfo : EIATTR_SW_WAR
	.align		4
.L_25:
        /*008c*/ 	.byte	0x04, 0x36
        /*008e*/ 	.short	(.L_27 - .L_26)
.L_26:
        /*0090*/ 	.word	0x00000008
.L_27:


//--------------------- .nv.callgraph             --------------------------
	.section	.nv.callgraph,"",@"SHT_CUDA_CALLGRAPH"
	.align	4
	.sectionentsize	8
	.align		4
        /*0000*/ 	.word	0x00000000
	.align		4
        /*0004*/ 	.word	0xffffffff
	.align		4
        /*0008*/ 	.word	0x00000000
	.align		4
        /*000c*/ 	.word	0xfffffffe
	.align		4
        /*0010*/ 	.word	0x00000000
	.align		4
        /*0014*/ 	.word	0xfffffffd
	.align		4
        /*0018*/ 	.word	0x00000000
	.align		4
        /*001c*/ 	.word	0xfffffffc


//--------------------- .text.triton_poi_fused_pixel_shuffle_0 --------------------------
	.section	.text.triton_poi_fused_pixel_shuffle_0,"ax",@progbits
	.sectionflags	@"SHF_BARRIERS=1"
	.align	128
        .global         triton_poi_fused_pixel_shuffle_0
        .type           triton_poi_fused_pixel_shuffle_0,@function
        .size           triton_poi_fused_pixel_shuffle_0,(.L_x_1 - triton_poi_fused_pixel_shuffle_0)
        .other          triton_poi_fused_pixel_shuffle_0,@"STO_CUDA_ENTRY STV_DEFAULT"
triton_poi_fused_pixel_shuffle_0:
.text.triton_poi_fused_pixel_shuffle_0:
[----:B------:R-:W0:Y:S02]  /*0000*/  LDC R1, c[0x0][0x28] ;  /* 0x00000a00ff017b82 */ /* 0x000e240000000800 */
[----:B------:R-:W1:Y:S01]  /*0010*/  S2R R2, SR_TID.X ;  /* 0x0000000000027919 */ /* 0x000e620000002100 */
[----:B------:R-:W2:Y:S01]  /*0020*/  LDC.64 R6, c[0x0][0x210] ;  /* 0x00008400ff067b82 */ /* 0x000ea20000000a00 */
[----:B------:R-:W-:Y:S01]  /*0030*/  ULDC.64 UR6, c[0x0][0x208] ;  /* 0x0000820000067ab9 */ /* 0x000fe20000000a00 */
[----:B------:R-:W3:Y:S01]  /*0040*/  S2R R3, SR_CTAID.Y ;  /* 0x0000000000037919 */ /* 0x000ee20000002600 */
[----:B------:R-:W4:Y:S01]  /*0050*/  S2R R0, SR_CTAID.X ;  /* 0x0000000000007919 */ /* 0x000f220000002500 */
[----:B-1----:R-:W-:Y:S01]  /*0060*/  IMAD.SHL.U32 R4, R2, 0x4, RZ ;  /* 0x0000000402047824 */ /* 0x002fe200078e00ff */
[----:B------:R-:W-:Y:S02]  /*0070*/  SHF.R.U32.HI R14, RZ, 0x6, R2 ;  /* 0x00000006ff0e7819 */ /* 0x000fe40000011602 */
[----:B---3--:R-:W-:Y:S02]  /*0080*/  SHF.R.S32.HI R10, RZ, 0x17, R3 ;  /* 0x00000017ff0a7819 */ /* 0x008fe40000011403 */
[----:B------:R-:W-:-:S02]  /*0090*/  LOP3.LUT R4, R4, 0xfc, RZ, 0xc0, !PT ;  /* 0x000000fc04047812 */ /* 0x000fc400078ec0ff */
[----:B------:R-:W-:Y:S01]  /*00a0*/  SGXT R10, R10, 0x1 ;  /* 0x000000010a0a781a */ /* 0x000fe20000000200 */
[----:B----4-:R-:W-:Y:S01]  /*00b0*/  IMAD.SHL.U32 R8, R0, 0x2, RZ ;  /* 0x0000000200087824 */ /* 0x010fe200078e00ff */
[--C-:B------:R-:W-:Y:S02]  /*00c0*/  PRMT R5, R4, 0x6540, R3.reuse ;  /* 0x0000654004057816 */ /* 0x100fe40000000003 */
[----:B------:R-:W-:Y:S02]  /*00d0*/  SHF.R.U32.HI R12, RZ, 0x17, R3 ;  /* 0x00000017ff0c7819 */ /* 0x000fe40000011603 */
[----:B------:R-:W-:Y:S02]  /*00e0*/  LEA.HI R4, R10, R5, RZ, 0x3 ;  /* 0x000000050a047211 */ /* 0x000fe400078f18ff */
[----:B------:R-:W-:Y:S02]  /*00f0*/  SGXT.U32 R12, R12, 0x1 ;  /* 0x000000010c0c781a */ /* 0x000fe40000000000 */
[----:B------:R-:W-:-:S02]  /*0100*/  SHF.R.S32.HI R4, RZ, 0x3, R4 ;  /* 0x00000003ff047819 */ /* 0x000fc40000011404 */
[----:B------:R-:W-:Y:S02]  /*0110*/  LEA.HI R9, R10, R5, RZ, 0x5 ;  /* 0x000000050a097211 */ /* 0x000fe400078f28ff */
[----:B------:R-:W-:Y:S02]  /*0120*/  LEA.HI R11, R4, R4, RZ, 0x2 ;  /* 0x00000004040b7211 */ /* 0x000fe400078f10ff */
[----:B------:R-:W-:Y:S02]  /*0130*/  LEA.HI.SX32 R12, R5, R12, 0x1e ;  /* 0x0000000c050c7211 */ /* 0x000fe400078ff2ff */
[----:B------:R-:W-:Y:S02]  /*0140*/  LOP3.LUT R13, R11, 0x3ffffffc, RZ, 0xc0, !PT ;  /* 0x3ffffffc0b0d7812 */ /* 0x000fe400078ec0ff */
[----:B------:R-:W-:Y:S01]  /*0150*/  SGXT.U32 R11, R14, 0x1 ;  /* 0x000000010e0b781a */ /* 0x000fe20000000000 */
[----:B------:R-:W-:Y:S01]  /*0160*/  IMAD.SHL.U32 R14, R9, 0x2, RZ ;  /* 0x00000002090e7824 */ /* 0x000fe200078e00ff */
[----:B------:R-:W-:Y:S01]  /*0170*/  LOP3.LUT R12, R12, 0x7fffffe, RZ, 0xc0, !PT ;  /* 0x07fffffe0c0c7812 */ /* 0x000fe200078ec0ff */
[----:B------:R-:W-:Y:S01]  /*0180*/  IMAD.IADD R13, R4, 0x1, -R13 ;  /* 0x00000001040d7824 */ /* 0x000fe200078e0a0d */
[----:B------:R-:W-:-:S02]  /*0190*/  LOP3.LUT R4, R8, R11, RZ, 0xfc, !PT ;  /* 0x0000000b08047212 */ /* 0x000fc400078efcff */
[----:B------:R-:W-:Y:S02]  /*01a0*/  LEA.HI.SX32 R9, R5, -R12, 0x1e ;  /* 0x8000000c05097211 */ /* 0x000fe400078ff2ff */
[----:B------:R-:W-:Y:S02]  /*01b0*/  LOP3.LUT R14, R14, 0xffffffc0, RZ, 0xc0, !PT ;  /* 0xffffffc00e0e7812 */ /* 0x000fe400078ec0ff */
[----:B------:R-:W-:Y:S01]  /*01c0*/  ISETP.GE.AND P0, PT, R4, 0x2, PT ;  /* 0x000000020400780c */ /* 0x000fe20003f06270 */
[----:B------:R-:W-:Y:S02]  /*01d0*/  IMAD R4, R9, 0x2, R4 ;  /* 0x0000000209047824 */ /* 0x000fe400078e0204 */
[----:B------:R-:W-:Y:S01]  /*01e0*/  IMAD R13, R13, 0x4, R14 ;  /* 0x000000040d0d7824 */ /* 0x000fe200078e020e */
[----:B------:R-:W-:-:S03]  /*01f0*/  ISETP.LT.AND P0, PT, R5, 0x200, !P0 ;  /* 0x000002000500780c */ /* 0x000fc60004701270 */
[----:B------:R-:W-:Y:S01]  /*0200*/  IMAD.U32 R13, R4, 0x10, R13 ;  /* 0x00000010040d7824 */ /* 0x000fe200078e000d */
[----:B------:R-:W-:-:S03]  /*0210*/  CS2R R4, SRZ ;  /* 0x0000000000047805 */ /* 0x000fc6000001ff00 */
[----:B--2---:R-:W-:Y:S01]  /*0220*/  IMAD.WIDE R14, R13, 0x4, R6 ;  /* 0x000000040d0e7825 */ /* 0x004fe200078e0206 */
[----:B------:R-:W-:-:S06]  /*0230*/  CS2R R6, SRZ ;  /* 0x0000000000067805 */ /* 0x000fcc000001ff00 */
[----:B------:R1:W2:Y:S01]  /*0240*/  @P0 LDG.E.EL.128 R4, desc[UR6][R14.64] ;  /* 0x000000060e040981 */ /* 0x0002a2000c2e1d00 */
[----:B------:R-:W3:Y:S01]  /*0250*/  S2UR UR5, SR_CgaCtaId ;  /* 0x00000000000579c3 */ /* 0x000ee20000008800 */
[C---:B------:R-:W-:Y:S01]  /*0260*/  LOP3.LUT R12, R2.reuse, 0x7f, RZ, 0xc0, !PT ;  /* 0x0000007f020c7812 */ /* 0x040fe200078ec0ff */
[----:B------:R-:W-:Y:S01]  /*0270*/  IMAD.SHL.U32 R17, R2, 0x8, RZ ;  /* 0x0000000802117824 */ /* 0x000fe200078e00ff */
[----:B------:R-:W-:Y:S01]  /*0280*/  UMOV UR4, 0x400 ;  /* 0x0000040000047882 */ /* 0x000fe20000000000 */
[----:B------:R-:W-:Y:S02]  /*0290*/  ISETP.GE.AND P0, PT, R8, 0x2, PT ;  /* 0x000000020800780c */ /* 0x000fe40003f06270 */
[----:B------:R-:W-:Y:S02]  /*02a0*/  PRMT R3, R12, 0x6540, R3 ;  /* 0x000065400c037816 */ /* 0x000fe40000000003 */
[----:B------:R-:W-:Y:S02]  /*02b0*/  LOP3.LUT R20, R17, 0x1f8, RZ, 0xc0, !PT ;  /* 0x000001f811147812 */ /* 0x000fe400078ec0ff */
[----:B------:R-:W-:-:S02]  /*02c0*/  LEA.HI R9, R10, R3, RZ, 0x2 ;  /* 0x000000030a097211 */ /* 0x000fc400078f10ff */
[----:B------:R-:W-:Y:S02]  /*02d0*/  LOP3.LUT R19, R20, R11, RZ, 0xfc, !PT ;  /* 0x0000000b14137212 */ /* 0x000fe400078efcff */
[----:B------:R-:W-:Y:S02]  /*02e0*/  SHF.R.S32.HI R12, RZ, 0x2, R9 ;  /* 0x00000002ff0c7819 */ /* 0x000fe40000011409 */
[----:B------:R-:W-:Y:S02]  /*02f0*/  LOP3.LUT R13, R3, 0x80, RZ, 0xfc, !PT ;  /* 0x00000080030d7812 */ /* 0x000fe400078efcff */
[----:B------:R-:W-:Y:S02]  /*0300*/  LEA.HI R9, R9, R12, RZ, 0x1 ;  /* 0x0000000c09097211 */ /* 0x000fe400078f08ff */
[C---:B-1----:R-:W-:Y:S02]  /*0310*/  LEA.HI R15, R10.reuse, R3, RZ, 0x5 ;  /* 0x000000030a0f7211 */ /* 0x042fe400078f28ff */
[----:B------:R-:W-:Y:S01]  /*0320*/  LOP3.LUT R9, R9, 0x7ffffffe, RZ, 0xc0, !PT ;  /* 0x7ffffffe09097812 */ /* 0x000fe200078ec0ff */
[----:B---3--:R-:W-:Y:S01]  /*0330*/  UPRMT UR4, UR5, 0x654, UR4 ;  /* 0x0000065405047896 */ /* 0x008fe20008000004 */
[----:B------:R-:W-:-:S02]  /*0340*/  LEA.HI R14, R10, R13, RZ, 0x2 ;  /* 0x0000000d0a0e7211 */ /* 0x000fc400078f10ff */
[----:B------:R-:W-:Y:S02]  /*0350*/  LEA.HI R16, R10, R13, RZ, 0x5 ;  /* 0x0000000d0a107211 */ /* 0x000fe400078f28ff */
[----:B------:R-:W-:Y:S02]  /*0360*/  IADD3 R12, R0, R12, -R9 ;  /* 0x0000000c000c7210 */ /* 0x000fe40007ffe809 */
[----:B------:R-:W-:Y:S01]  /*0370*/  LEA R20, R20, UR4, 0x1 ;  /* 0x0000000414147c11 */ /* 0x000fe2000f8e08ff */
[----:B------:R-:W1:Y:S01]  /*0380*/  LDC.64 R8, c[0x0][0x218] ;  /* 0x00008600ff087b82 */ /* 0x000e620000000a00 */
[----:B------:R-:W-:Y:S02]  /*0390*/  SHF.R.S32.HI R10, RZ, 0x5, R15 ;  /* 0x00000005ff0a7819 */ /* 0x000fe4000001140f */
[----:B------:R-:W-:Y:S01]  /*03a0*/  SHF.R.S32.HI R15, RZ, 0x2, R14 ;  /* 0x00000002ff0f7819 */ /* 0x000fe2000001140e */
[----:B------:R-:W-:Y:S01]  /*03b0*/  IMAD R19, R19, 0x4, R20 ;  /* 0x0000000413137824 */ /* 0x000fe200078e0214 */
[----:B------:R-:W-:-:S02]  /*03c0*/  SHF.R.S32.HI R16, RZ, 0x5, R16 ;  /* 0x00000005ff107819 */ /* 0x000fc40000011410 */
[----:B------:R-:W-:Y:S02]  /*03d0*/  LEA.HI R17, R10, R10, RZ, 0x2 ;  /* 0x0000000a0a117211 */ /* 0x000fe400078f10ff */
[-C--:B------:R-:W-:Y:S02]  /*03e0*/  LEA.HI R14, R14, R15.reuse, RZ, 0x1 ;  /* 0x0000000f0e0e7211 */ /* 0x080fe400078f08ff */
[----:B------:R-:W-:Y:S02]  /*03f0*/  LEA.HI R18, R16, R16, RZ, 0x2 ;  /* 0x0000001010127211 */ /* 0x000fe400078f10ff */
[----:B------:R-:W-:Y:S02]  /*0400*/  LOP3.LUT R17, R17, 0x3ffffffc, RZ, 0xc0, !PT ;  /* 0x3ffffffc11117812 */ /* 0x000fe400078ec0ff */
[----:B------:R-:W-:Y:S02]  /*0410*/  LOP3.LUT R14, R14, 0x7ffffffe, RZ, 0xc0, !PT ;  /* 0x7ffffffe0e0e7812 */ /* 0x000fe400078ec0ff */
[----:B------:R-:W-:Y:S01]  /*0420*/  LOP3.LUT R11, R18, 0x3ffffffc, RZ, 0xc0, !PT ;  /* 0x3ffffffc120b7812 */ /* 0x000fe200078ec0ff */
[----:B------:R-:W-:Y:S01]  /*0430*/  IMAD.IADD R17, R10, 0x1, -R17 ;  /* 0x000000010a117824 */ /* 0x000fe200078e0a11 */
[----:B------:R-:W-:-:S02]  /*0440*/  IADD3 R14, R0, R15, -R14 ;  /* 0x0000000f000e7210 */ /* 0x000fc40007ffe80e */
[----:B------:R-:W-:Y:S01]  /*0450*/  ISETP.LT.AND P1, PT, R3, 0x200, !P0 ;  /* 0x000002000300780c */ /* 0x000fe20004721270 */
[----:B------:R-:W-:Y:S01]  /*0460*/  IMAD.IADD R11, R16, 0x1, -R11 ;  /* 0x00000001100b7824 */ /* 0x000fe200078e0a0b */
[----:B------:R-:W-:Y:S01]  /*0470*/  ISETP.LT.AND P0, PT, R13, 0x200, !P0 ;  /* 0x000002000d00780c */ /* 0x000fe20004701270 */
[----:B------:R-:W-:Y:S02]  /*0480*/  IMAD R12, R17, 0x2, R12 ;  /* 0x00000002110c7824 */ /* 0x000fe400078e020c */
[----:B------:R-:W-:Y:S01]  /*0490*/  IMAD R14, R11, 0x2, R14 ;  /* 0x000000020b0e7824 */ /* 0x000fe200078e020e */
[----:B------:R-:W-:Y:S01]  /*04a0*/  CS2R R10, SRZ ;  /* 0x00000000000a7805 */ /* 0x000fe2000001ff00 */
[----:B------:R-:W-:Y:S02]  /*04b0*/  IMAD.SHL.U32 R15, R12, 0x2, RZ ;  /* 0x000000020c0f7824 */ /* 0x000fe400078e00ff */
[----:B------:R-:W-:Y:S02]  /*04c0*/  IMAD.SHL.U32 R17, R14, 0x2, RZ ;  /* 0x000000020e117824 */ /* 0x000fe400078e00ff */
[----:B-1----:R-:W-:-:S04]  /*04d0*/  IMAD.WIDE R14, R15, 0x4, R8 ;  /* 0x000000040f0e7825 */ /* 0x002fc800078e0208 */
[----:B------:R-:W-:Y:S01]  /*04e0*/  IMAD.WIDE R8, R17, 0x4, R8 ;  /* 0x0000000411087825 */ /* 0x000fe200078e0208 */
[----:B--2---:R-:W-:Y:S04]  /*04f0*/  STS [R19], R4 ;  /* 0x0000000413007388 */ /* 0x004fe80000000800 */
[----:B------:R1:W-:Y:S04]  /*0500*/  STS [R19+0xc], R5 ;  /* 0x00000c0513007388 */ /* 0x0003e80000000800 */
[----:B------:R-:W-:Y:S04]  /*0510*/  STS [R19+0x18], R6 ;  /* 0x0000180613007388 */ /* 0x000fe80000000800 */
[----:B------:R2:W-:Y:S01]  /*0520*/  STS [R19+0x24], R7 ;  /* 0x0000240713007388 */ /* 0x0005e20000000800 */
[----:B------:R-:W-:Y:S01]  /*0530*/  BAR.SYNC.DEFER_BLOCKING 0x0 ;  /* 0x0000000000007b1d */ /* 0x000fe20000010000 */
[----:B-1----:R-:W-:Y:S01]  /*0540*/  CS2R R4, SRZ ;  /* 0x0000000000047805 */ /* 0x002fe2000001ff00 */
[----:B------:R-:W-:-:S06]  /*0550*/  IMAD.SHL.U32 R2, R2, 0x2, RZ ;  /* 0x0000000202027824 */ /* 0x000fcc00078e00ff */
[----:B--2---:R-:W1:Y:S01]  /*0560*/  LDC.64 R6, c[0x0][0x220] ;  /* 0x00008800ff067b82 */ /* 0x004e620000000a00 */
[----:B------:R-:W2:Y:S04]  /*0570*/  @P1 LDG.E.EL.64 R10, desc[UR6][R14.64] ;  /* 0x000000060e0a1981 */ /* 0x000ea8000c2e1b00 */
[----:B------:R3:W4:Y:S01]  /*0580*/  @P0 LDG.E.EL.64 R4, desc[UR6][R8.64] ;  /* 0x0000000608040981 */ /* 0x000722000c2e1b00 */
[----:B------:R-:W-:Y:S01]  /*0590*/  LOP3.LUT R2, R2, 0xfe, RZ, 0xc0, !PT ;  /* 0x000000fe02027812 */ /* 0x000fe200078ec0ff */
[--C-:B------:R-:W-:Y:S02]  /*05a0*/  IMAD.IADD R3, R3, 0x1, R0.reuse ;  /* 0x0000000103037824 */ /* 0x100fe400078e0200 */
[----:B------:R-:W-:Y:S01]  /*05b0*/  IMAD.IADD R0, R13, 0x1, R0 ;  /* 0x000000010d007824 */ /* 0x000fe200078e0200 */
[----:B------:R-:W-:Y:S01]  /*05c0*/  LEA R17, R2, UR4, 0x1 ;  /* 0x0000000402117c11 */ /* 0x000fe2000f8e08ff */
[----:B------:R-:W-:-:S04]  /*05d0*/  IMAD.SHL.U32 R3, R3, 0x2, RZ ;  /* 0x0000000203037824 */ /* 0x000fc800078e00ff */
[----:B------:R-:W-:Y:S02]  /*05e0*/  IMAD R17, R2, 0x4, R17 ;  /* 0x0000000402117824 */ /* 0x000fe400078e0211 */
[----:B---3--:R-:W-:-:S03]  /*05f0*/  IMAD.SHL.U32 R9, R0, 0x2, RZ ;  /* 0x0000000200097824 */ /* 0x008fc600078e00ff */
[----:B------:R-:W2:Y:S04]  /*0600*/  LDS R2, [R17+0x4] ;  /* 0x0000040011027984 */ /* 0x000ea80000000800 */
[----:B------:R-:W3:Y:S04]  /*0610*/  LDS R19, [R17] ;  /* 0x0000000011137984 */ /* 0x000ee80000000800 */
[----:B------:R-:W4:Y:S04]  /*0620*/  LDS R21, [R17+0x600] ;  /* 0x0006000011157984 */ /* 0x000f280000000800 */
[----:B------:R-:W5:Y:S01]  /*0630*/  LDS R12, [R17+0x604] ;  /* 0x00060400110c7984 */ /* 0x000f620000000800 */
[----:B--2---:R-:W-:Y:S01]  /*0640*/  FADD R11, R2, R11 ;  /* 0x0000000b020b7221 */ /* 0x004fe20000000000 */
[----:B---3--:R-:W-:Y:S01]  /*0650*/  FADD R10, R19, R10 ;  /* 0x0000000a130a7221 */ /* 0x008fe20000000000 */
[----:B-1----:R-:W-:-:S04]  /*0660*/  IMAD.WIDE R2, R3, 0x4, R6 ;  /* 0x0000000403027825 */ /* 0x002fc800078e0206 */
[----:B----4-:R-:W-:Y:S01]  /*0670*/  FADD R4, R21, R4 ;  /* 0x0000000415047221 */ /* 0x010fe20000000000 */
[----:B-----5:R-:W-:Y:S01]  /*0680*/  FADD R5, R12, R5 ;  /* 0x000000050c057221 */ /* 0x020fe20000000000 */
[----:B------:R-:W-:Y:S01]  /*0690*/  IMAD.WIDE R6, R9, 0x4, R6 ;  /* 0x0000000409067825 */ /* 0x000fe200078e0206 */
[----:B------:R1:W-:Y:S01]  /*06a0*/  @P1 STG.E.64 desc[UR6][R2.64], R10 ;  /* 0x0000000a02001986 */ /* 0x0003e2000c101b06 */
[----:B------:R-:W-:Y:S05]  /*06b0*/  @!P0 EXIT ;  /* 0x000000000000894d */ /* 0x000fea0003800000 */
[----:B------:R-:W-:Y:S01]  /*06c0*/  STG.E.64 desc[UR6][R6.64], R4 ;  /* 0x0000000406007986 */ /* 0x000fe2000c101b06 */
[----:B------:R-:W-:Y:S05]  /*06d0*/  EXIT ;  /* 0x000000000000794d */ /* 0x000fea0003800000 */
.L_x_0:
[----:B------:R-:W-:-:S00]  /*06e0*/  BRA `(.L_x_0) ;  /* 0xfffffffc00fc7947 */ /* 0x000fc0000383ffff */
[----:B------:R-:W-:-:S00]  /*06f0*/  NOP ;  /* 0x0000000000007918 */ /* 0x000fc00000000000 */
        /* <DEDUP_REMOVED lines=8> */
.L_x_1:


//--------------------- .nv.shared.triton_poi_fused_pixel_shuffle_0 --------------------------
	.section	.nv.shared.triton_poi_fused_pixel_shuffle_0,"aw",@nobits
	.sectionflags	@""
	.align	16
	.zero		1024


//--------------------- .nv.constant0.triton_poi_fused_pixel_shuffle_0 --------------------------
	.section	.nv.constant0.triton_poi_fused_pixel_shuffle_0,"a",@progbits
	.sectionflags	@""
	.align	4
.nv.constant0.triton_poi_fused_pixel_shuffle_0:
	.zero		560
